//
// Generated by NVIDIA NVVM Compiler
//
// Compiler Build ID: CL-36424714
// Cuda compilation tools, release 13.0, V13.0.88
// Based on NVVM 20.0.0
//

.version 9.0
.target sm_100
.address_size 64

	// .globl	_Z3addPiS_S_
.const .align 8 .f64 G;
// _ZZ3dotPiS_S_E4temp has been demoted
// _ZZ7gravityPdS_S_S_E11accel_parts has been demoted

.visible .entry _Z3addPiS_S_(
	.param .u64 .ptr .align 1 _Z3addPiS_S__param_0,
	.param .u64 .ptr .align 1 _Z3addPiS_S__param_1,
	.param .u64 .ptr .align 1 _Z3addPiS_S__param_2
)
{
	.reg .b32 	%r<8>;
	.reg .b64 	%rd<11>;

	ld.param.u64 	%rd1, [_Z3addPiS_S__param_0];
	ld.param.u64 	%rd2, [_Z3addPiS_S__param_1];
	ld.param.u64 	%rd3, [_Z3addPiS_S__param_2];
	cvta.to.global.u64 	%rd4, %rd3;
	cvta.to.global.u64 	%rd5, %rd2;
	cvta.to.global.u64 	%rd6, %rd1;
	mov.u32 	%r1, %tid.x;
	mov.u32 	%r2, %ctaid.x;
	mov.u32 	%r3, %ntid.x;
	mad.lo.s32 	%r4, %r2, %r3, %r1;
	mul.wide.s32 	%rd7, %r4, 4;
	add.s64 	%rd8, %rd6, %rd7;
	ld.global.u32 	%r5, [%rd8];
	add.s64 	%rd9, %rd5, %rd7;
	ld.global.u32 	%r6, [%rd9];
	add.s32 	%r7, %r6, %r5;
	add.s64 	%rd10, %rd4, %rd7;
	st.global.u32 	[%rd10], %r7;
	ret;

}
	// .globl	_Z3dotPiS_S_
.visible .entry _Z3dotPiS_S_(
	.param .u64 .ptr .align 1 _Z3dotPiS_S__param_0,
	.param .u64 .ptr .align 1 _Z3dotPiS_S__param_1,
	.param .u64 .ptr .align 1 _Z3dotPiS_S__param_2
)
{
	.reg .pred 	%p<3>;
	.reg .b32 	%r<85>;
	.reg .b64 	%rd<10>;
	// demoted variable
	.shared .align 4 .b8 _ZZ3dotPiS_S_E4temp[8192];
	ld.param.u64 	%rd2, [_Z3dotPiS_S__param_0];
	ld.param.u64 	%rd3, [_Z3dotPiS_S__param_1];
	ld.param.u64 	%rd1, [_Z3dotPiS_S__param_2];
	cvta.to.global.u64 	%rd4, %rd3;
	cvta.to.global.u64 	%rd5, %rd2;
	mov.u32 	%r5, %tid.x;
	mov.u32 	%r6, %ctaid.x;
	mov.u32 	%r7, %ntid.x;
	mad.lo.s32 	%r8, %r6, %r7, %r5;
	mul.wide.s32 	%rd6, %r8, 4;
	add.s64 	%rd7, %rd5, %rd6;
	ld.global.u32 	%r9, [%rd7];
	add.s64 	%rd8, %rd4, %rd6;
	ld.global.u32 	%r10, [%rd8];
	mul.lo.s32 	%r11, %r10, %r9;
	shl.b32 	%r12, %r5, 2;
	mov.u32 	%r13, _ZZ3dotPiS_S_E4temp;
	add.s32 	%r14, %r13, %r12;
	st.shared.u32 	[%r14], %r11;
	bar.sync 	0;
	setp.ne.s32 	%p1, %r5, 0;
	@%p1 bra 	$L__BB1_4;
	mov.b32 	%r84, 0;
	mov.b32 	%r83, 64;
$L__BB1_2:
	add.s32 	%r18, %r13, %r83;
	ld.shared.u32 	%r19, [%r18+-64];
	add.s32 	%r20, %r19, %r84;
	ld.shared.u32 	%r21, [%r18+-60];
	add.s32 	%r22, %r21, %r20;
	ld.shared.u32 	%r23, [%r18+-56];
	add.s32 	%r24, %r23, %r22;
	ld.shared.u32 	%r25, [%r18+-52];
	add.s32 	%r26, %r25, %r24;
	ld.shared.u32 	%r27, [%r18+-48];
	add.s32 	%r28, %r27, %r26;
	ld.shared.u32 	%r29, [%r18+-44];
	add.s32 	%r30, %r29, %r28;
	ld.shared.u32 	%r31, [%r18+-40];
	add.s32 	%r32, %r31, %r30;
	ld.shared.u32 	%r33, [%r18+-36];
	add.s32 	%r34, %r33, %r32;
	ld.shared.u32 	%r35, [%r18+-32];
	add.s32 	%r36, %r35, %r34;
	ld.shared.u32 	%r37, [%r18+-28];
	add.s32 	%r38, %r37, %r36;
	ld.shared.u32 	%r39, [%r18+-24];
	add.s32 	%r40, %r39, %r38;
	ld.shared.u32 	%r41, [%r18+-20];
	add.s32 	%r42, %r41, %r40;
	ld.shared.u32 	%r43, [%r18+-16];
	add.s32 	%r44, %r43, %r42;
	ld.shared.u32 	%r45, [%r18+-12];
	add.s32 	%r46, %r45, %r44;
	ld.shared.u32 	%r47, [%r18+-8];
	add.s32 	%r48, %r47, %r46;
	ld.shared.u32 	%r49, [%r18+-4];
	add.s32 	%r50, %r49, %r48;
	ld.shared.u32 	%r51, [%r18];
	add.s32 	%r52, %r51, %r50;
	ld.shared.u32 	%r53, [%r18+4];
	add.s32 	%r54, %r53, %r52;
	ld.shared.u32 	%r55, [%r18+8];
	add.s32 	%r56, %r55, %r54;
	ld.shared.u32 	%r57, [%r18+12];
	add.s32 	%r58, %r57, %r56;
	ld.shared.u32 	%r59, [%r18+16];
	add.s32 	%r60, %r59, %r58;
	ld.shared.u32 	%r61, [%r18+20];
	add.s32 	%r62, %r61, %r60;
	ld.shared.u32 	%r63, [%r18+24];
	add.s32 	%r64, %r63, %r62;
	ld.shared.u32 	%r65, [%r18+28];
	add.s32 	%r66, %r65, %r64;
	ld.shared.u32 	%r67, [%r18+32];
	add.s32 	%r68, %r67, %r66;
	ld.shared.u32 	%r69, [%r18+36];
	add.s32 	%r70, %r69, %r68;
	ld.shared.u32 	%r71, [%r18+40];
	add.s32 	%r72, %r71, %r70;
	ld.shared.u32 	%r73, [%r18+44];
	add.s32 	%r74, %r73, %r72;
	ld.shared.u32 	%r75, [%r18+48];
	add.s32 	%r76, %r75, %r74;
	ld.shared.u32 	%r77, [%r18+52];
	add.s32 	%r78, %r77, %r76;
	ld.shared.u32 	%r79, [%r18+56];
	add.s32 	%r80, %r79, %r78;
	ld.shared.u32 	%r81, [%r18+60];
	add.s32 	%r84, %r81, %r80;
	add.s32 	%r83, %r83, 128;
	setp.ne.s32 	%p2, %r83, 8256;
	@%p2 bra 	$L__BB1_2;
	cvta.to.global.u64 	%rd9, %rd1;
	atom.global.add.u32 	%r82, [%rd9], %r84;
$L__BB1_4:
	ret;

}
	// .globl	_Z7gravityPdS_S_S_
.visible .entry _Z7gravityPdS_S_S_(
	.param .u64 .ptr .align 1 _Z7gravityPdS_S_S__param_0,
	.param .u64 .ptr .align 1 _Z7gravityPdS_S_S__param_1,
	.param .u64 .ptr .align 1 _Z7gravityPdS_S_S__param_2,
	.param .u64 .ptr .align 1 _Z7gravityPdS_S_S__param_3
)
{
	.reg .pred 	%p<10>;
	.reg .b32 	%r<46>;
	.reg .b64 	%rd<18>;
	.reg .b64 	%fd<93>;
	// demoted variable
	.shared .align 8 .b8 _ZZ7gravityPdS_S_S_E11accel_parts[16384];
	ld.param.u64 	%rd2, [_Z7gravityPdS_S_S__param_0];
	ld.param.u64 	%rd3, [_Z7gravityPdS_S_S__param_1];
	ld.param.u64 	%rd4, [_Z7gravityPdS_S_S__param_2];
	ld.param.u64 	%rd1, [_Z7gravityPdS_S_S__param_3];
	cvta.to.global.u64 	%rd5, %rd4;
	cvta.to.global.u64 	%rd6, %rd3;
	cvta.to.global.u64 	%rd7, %rd2;
	mov.u32 	%r1, %ctaid.x;
	mul.wide.u32 	%rd8, %r1, 8;
	add.s64 	%rd9, %rd7, %rd8;
	ld.global.f64 	%fd14, [%rd9];
	mov.u32 	%r23, %tid.x;
	mul.wide.u32 	%rd10, %r23, 8;
	add.s64 	%rd11, %rd7, %rd10;
	ld.global.f64 	%fd15, [%rd11];
	sub.f64 	%fd16, %fd14, %fd15;
	add.s64 	%rd12, %rd6, %rd8;
	ld.global.f64 	%fd17, [%rd12];
	add.s64 	%rd13, %rd6, %rd10;
	ld.global.f64 	%fd18, [%rd13];
	sub.f64 	%fd19, %fd17, %fd18;
	mul.f64 	%fd20, %fd19, %fd19;
	fma.rn.f64 	%fd21, %fd16, %fd16, %fd20;
	add.s64 	%rd14, %rd5, %rd10;
	ld.global.f64 	%fd22, [%rd14];
	mul.f64 	%fd23, %fd22, 0d4050ACCCCCCCCCCD;
	div.rn.f64 	%fd24, %fd23, %fd21;
	shl.b32 	%r24, %r23, 3;
	mov.u32 	%r25, _ZZ7gravityPdS_S_S_E11accel_parts;
	add.s32 	%r26, %r25, %r24;
	st.shared.f64 	[%r26], %fd24;
	bar.sync 	0;
	setp.ne.s32 	%p1, %r23, 0;
	@%p1 bra 	$L__BB2_14;
	mov.u32 	%r2, %ntid.x;
	and.b32  	%r3, %r2, 15;
	setp.lt.u32 	%p2, %r2, 16;
	mov.f64 	%fd92, 0d0000000000000000;
	mov.b32 	%r42, 0;
	@%p2 bra 	$L__BB2_4;
	and.b32  	%r42, %r2, 2032;
	add.s32 	%r39, %r25, 64;
	and.b32  	%r30, %r2, -16;
	neg.s32 	%r40, %r30;
	mov.f64 	%fd92, 0d0000000000000000;
$L__BB2_3:
	.pragma "nounroll";
	ld.shared.f64 	%fd28, [%r39+-64];
	add.f64 	%fd29, %fd92, %fd28;
	ld.shared.f64 	%fd30, [%r39+-56];
	add.f64 	%fd31, %fd29, %fd30;
	ld.shared.f64 	%fd32, [%r39+-48];
	add.f64 	%fd33, %fd31, %fd32;
	ld.shared.f64 	%fd34, [%r39+-40];
	add.f64 	%fd35, %fd33, %fd34;
	ld.shared.f64 	%fd36, [%r39+-32];
	add.f64 	%fd37, %fd35, %fd36;
	ld.shared.f64 	%fd38, [%r39+-24];
	add.f64 	%fd39, %fd37, %fd38;
	ld.shared.f64 	%fd40, [%r39+-16];
	add.f64 	%fd41, %fd39, %fd40;
	ld.shared.f64 	%fd42, [%r39+-8];
	add.f64 	%fd43, %fd41, %fd42;
	ld.shared.f64 	%fd44, [%r39];
	add.f64 	%fd45, %fd43, %fd44;
	ld.shared.f64 	%fd46, [%r39+8];
	add.f64 	%fd47, %fd45, %fd46;
	ld.shared.f64 	%fd48, [%r39+16];
	add.f64 	%fd49, %fd47, %fd48;
	ld.shared.f64 	%fd50, [%r39+24];
	add.f64 	%fd51, %fd49, %fd50;
	ld.shared.f64 	%fd52, [%r39+32];
	add.f64 	%fd53, %fd51, %fd52;
	ld.shared.f64 	%fd54, [%r39+40];
	add.f64 	%fd55, %fd53, %fd54;
	ld.shared.f64 	%fd56, [%r39+48];
	add.f64 	%fd57, %fd55, %fd56;
	ld.shared.f64 	%fd58, [%r39+56];
	add.f64 	%fd92, %fd57, %fd58;
	add.s32 	%r40, %r40, 16;
	add.s32 	%r39, %r39, 128;
	setp.ne.s32 	%p3, %r40, 0;
	@%p3 bra 	$L__BB2_3;
$L__BB2_4:
	setp.eq.s32 	%p4, %r3, 0;
	@%p4 bra 	$L__BB2_13;
	and.b32  	%r11, %r2, 7;
	setp.lt.u32 	%p5, %r3, 8;
	@%p5 bra 	$L__BB2_7;
	shl.b32 	%r31, %r42, 3;
	add.s32 	%r33, %r25, %r31;
	ld.shared.f64 	%fd60, [%r33];
	add.f64 	%fd61, %fd92, %fd60;
	ld.shared.f64 	%fd62, [%r33+8];
	add.f64 	%fd63, %fd61, %fd62;
	ld.shared.f64 	%fd64, [%r33+16];
	add.f64 	%fd65, %fd63, %fd64;
	ld.shared.f64 	%fd66, [%r33+24];
	add.f64 	%fd67, %fd65, %fd66;
	ld.shared.f64 	%fd68, [%r33+32];
	add.f64 	%fd69, %fd67, %fd68;
	ld.shared.f64 	%fd70, [%r33+40];
	add.f64 	%fd71, %fd69, %fd70;
	ld.shared.f64 	%fd72, [%r33+48];
	add.f64 	%fd73, %fd71, %fd72;
	ld.shared.f64 	%fd74, [%r33+56];
	add.f64 	%fd92, %fd73, %fd74;
	add.s32 	%r42, %r42, 8;
$L__BB2_7:
	setp.eq.s32 	%p6, %r11, 0;
	@%p6 bra 	$L__BB2_13;
	and.b32  	%r14, %r2, 3;
	setp.lt.u32 	%p7, %r11, 4;
	@%p7 bra 	$L__BB2_10;
	shl.b32 	%r34, %r42, 3;
	add.s32 	%r36, %r25, %r34;
	ld.shared.f64 	%fd76, [%r36];
	add.f64 	%fd77, %fd92, %fd76;
	ld.shared.f64 	%fd78, [%r36+8];
	add.f64 	%fd79, %fd77, %fd78;
	ld.shared.f64 	%fd80, [%r36+16];
	add.f64 	%fd81, %fd79, %fd80;
	ld.shared.f64 	%fd82, [%r36+24];
	add.f64 	%fd92, %fd81, %fd82;
	add.s32 	%r42, %r42, 4;
$L__BB2_10:
	setp.eq.s32 	%p8, %r14, 0;
	@%p8 bra 	$L__BB2_13;
	shl.b32 	%r37, %r42, 3;
	add.s32 	%r45, %r25, %r37;
	neg.s32 	%r44, %r14;
$L__BB2_12:
	.pragma "nounroll";
	ld.shared.f64 	%fd83, [%r45];
	add.f64 	%fd92, %fd92, %fd83;
	add.s32 	%r45, %r45, 8;
	add.s32 	%r44, %r44, 1;
	setp.ne.s32 	%p9, %r44, 0;
	@%p9 bra 	$L__BB2_12;
$L__BB2_13:
	cvta.to.global.u64 	%rd15, %rd1;
	add.s64 	%rd17, %rd15, %rd8;
	st.global.f64 	[%rd17], %fd92;
$L__BB2_14:
	ret;

}


// ===== COMPILED SASS (sm_100) =====

	.target	sm_100

	.elftype	@"ET_EXEC"


//--------------------- .note.nv.tkinfo           --------------------------
	.section	.note.nv.tkinfo,"",@"SHT_NOTE"
	.sectionflags	@"SHF_NOTE_NV_TKINFO"
	.tkinfo
        /*0018*/ 	.word	0x00000002
        /*0030*/ 	.string	""
        /*0030*/ 	.string	"ptxas"
        /*0030*/ 	.string	"Cuda compilation tools, release 13.0, V13.0.88"
        /*0030*/ 	.string	"Build cuda_13.0.r13.0/compiler.36424714_0"
        /*0030*/ 	.string	"-arch sm_100 -m 64 "



//--------------------- .note.nv.cuinfo           --------------------------
	.section	.note.nv.cuinfo,"",@"SHT_NOTE"
	.sectionflags	@"SHF_NOTE_NV_CUINFO"
        /*0018*/ 	.short	0x0002
        /*001a*/ 	.short	0x0064
        /*001c*/ 	.short	0x0082
	.zero		2


//--------------------- .nv.info                  --------------------------
	.section	.nv.info,"",@"SHT_CUDA_INFO"
	.align	4


	//----- nvinfo : EIATTR_REGCOUNT
	.align		4
        /*0000*/ 	.byte	0x04, 0x2f
        /*0002*/ 	.short	(.L_2 - .L_1)
	.align		4
.L_1:
        /*0004*/ 	.word	index@(_Z3addPiS_S_)
        /*0008*/ 	.word	0x0000000c


	//----- nvinfo : EIATTR_FRAME_SIZE
	.align		4
.L_2:
        /*000c*/ 	.byte	0x04, 0x11
        /*000e*/ 	.short	(.L_4 - .L_3)
	.align		4
.L_3:
        /*0010*/ 	.word	index@(_Z3addPiS_S_)
        /*0014*/ 	.word	0x00000000


	//----- nvinfo : EIATTR_REGCOUNT
	.align		4
.L_4:
        /*0018*/ 	.byte	0x04, 0x2f
        /*001a*/ 	.short	(.L_6 - .L_5)
	.align		4
.L_5:
        /*001c*/ 	.word	index@(_Z3dotPiS_S_)
        /*0020*/ 	.word	0x0000001e


	//----- nvinfo : EIATTR_FRAME_SIZE
	.align		4
.L_6:
        /*0024*/ 	.byte	0x04, 0x11
        /*0026*/ 	.short	(.L_8 - .L_7)
	.align		4
.L_7:
        /*0028*/ 	.word	index@(_Z3dotPiS_S_)
        /*002c*/ 	.word	0x00000000


	//----- nvinfo : EIATTR_REGCOUNT
	.align		4
.L_8:
        /*0030*/ 	.byte	0x04, 0x2f
        /*0032*/ 	.short	(.L_10 - .L_9)
	.align		4
.L_9:
        /*0034*/ 	.word	index@(_Z7gravityPdS_S_S_)
        /*0038*/ 	.word	0x0000001a


	//----- nvinfo : EIATTR_FRAME_SIZE
	.align		4
.L_10:
        /*003c*/ 	.byte	0x04, 0x11
        /*003e*/ 	.short	(.L_12 - .L_11)
	.align		4
.L_11:
        /*0040*/ 	.word	index@($__internal_0_$__cuda_sm20_div_rn_f64_full)
        /*0044*/ 	.word	0x00000000


	//----- nvinfo : EIATTR_FRAME_SIZE
	.align		4
.L_12:
        /*0048*/ 	.byte	0x04, 0x11
        /*004a*/ 	.short	(.L_14 - .L_13)
	.align		4
.L_13:
        /*004c*/ 	.word	index@(_Z7gravityPdS_S_S_)
        /*0050*/ 	.word	0x00000000


	//----- nvinfo : EIATTR_MIN_STACK_SIZE
	.align		4
.L_14:
        /*0054*/ 	.byte	0x04, 0x12
        /*0056*/ 	.short	(.L_16 - .L_15)
	.align		4
.L_15:
        /*0058*/ 	.word	index@(_Z7gravityPdS_S_S_)
        /*005c*/ 	.word	0x00000000


	//----- nvinfo : EIATTR_MIN_STACK_SIZE
	.align		4
.L_16:
        /*0060*/ 	.byte	0x04, 0x12
        /*0062*/ 	.short	(.L_18 - .L_17)
	.align		4
.L_17:
        /*0064*/ 	.word	index@(_Z3dotPiS_S_)
        /*0068*/ 	.word	0x00000000


	//----- nvinfo : EIATTR_MIN_STACK_SIZE
	.align		4
.L_18:
        /*006c*/ 	.byte	0x04, 0x12
        /*006e*/ 	.short	(.L_20 - .L_19)
	.align		4
.L_19:
        /*0070*/ 	.word	index@(_Z3addPiS_S_)
        /*0074*/ 	.word	0x00000000
.L_20:


//--------------------- .nv.compat                --------------------------
	.section	.nv.compat,"",@"SHT_CUDA_COMPAT_INFO"
	.align	4
        /*0000*/ 	.byte	0x02, 0x09, 0x00, 0x00, 0x02, 0x02, 0x01, 0x00, 0x02, 0x05, 0x05, 0x00, 0x03, 0x07, 0x01, 0x01
        /*0010*/ 	.byte	0x02, 0x03, 0x00, 0x00, 0x02, 0x06, 0x01, 0x00, 0x04, 0x0b, 0x08, 0x00, 0x01, 0x00, 0x00, 0x00
        /*0020*/ 	.byte	0x00, 0x00, 0x00, 0x00


//--------------------- .nv.info._Z7gravityPdS_S_S_ --------------------------
	.section	.nv.info._Z7gravityPdS_S_S_,"",@"SHT_CUDA_INFO"
	.sectionflags	@""
	.align	4


	//----- nvinfo : EIATTR_CUDA_API_VERSION
	.align		4
        /*0000*/ 	.byte	0x04, 0x37
        /*0002*/ 	.short	(.L_22 - .L_21)
.L_21:
        /*0004*/ 	.word	0x00000082


	//----- nvinfo : EIATTR_KPARAM_INFO
	.align		4
.L_22:
        /*0008*/ 	.byte	0x04, 0x17
        /*000a*/ 	.short	(.L_24 - .L_23)
.L_23:
        /*000c*/ 	.word	0x00000000
        /*0010*/ 	.short	0x0003
        /*0012*/ 	.short	0x0018
        /*0014*/ 	.byte	0x00, 0xf5, 0x21, 0x00


	//----- nvinfo : EIATTR_KPARAM_INFO
	.align		4
.L_24:
        /*0018*/ 	.byte	0x04, 0x17
        /*001a*/ 	.short	(.L_26 - .L_25)
.L_25:
        /*001c*/ 	.word	0x00000000
        /*0020*/ 	.short	0x0002
        /*0022*/ 	.short	0x0010
        /*0024*/ 	.byte	0x00, 0xf5, 0x21, 0x00


	//----- nvinfo : EIATTR_KPARAM_INFO
	.align		4
.L_26:
        /*0028*/ 	.byte	0x04, 0x17
        /*002a*/ 	.short	(.L_28 - .L_27)
.L_27:
        /*002c*/ 	.word	0x00000000
        /*0030*/ 	.short	0x0001
        /*0032*/ 	.short	0x0008
        /*0034*/ 	.byte	0x00, 0xf5, 0x21, 0x00


	//----- nvinfo : EIATTR_KPARAM_INFO
	.align		4
.L_28:
        /*0038*/ 	.byte	0x04, 0x17
        /*003a*/ 	.short	(.L_30 - .L_29)
.L_29:
        /*003c*/ 	.word	0x00000000
        /*0040*/ 	.short	0x0000
        /*0042*/ 	.short	0x0000
        /*0044*/ 	.byte	0x00, 0xf5, 0x21, 0x00


	//----- nvinfo : EIATTR_SPARSE_MMA_MASK
	.align		4
.L_30:
        /*0048*/ 	.byte	0x03, 0x50
        /*004a*/ 	.short	0x0000


	//----- nvinfo : EIATTR_MAXREG_COUNT
	.align		4
        /*004c*/ 	.byte	0x03, 0x1b
        /*004e*/ 	.short	0x00ff


	//----- nvinfo : EIATTR_NUM_BARRIERS
	.align		4
        /*0050*/ 	.byte	0x02, 0x4c
        /*0052*/ 	.byte	0x01
	.zero		1


	//----- nvinfo : EIATTR_MERCURY_ISA_VERSION
	.align		4
        /*0054*/ 	.byte	0x03, 0x5f
        /*0056*/ 	.short	0x0101


	//----- nvinfo : EIATTR_VRC_CTA_INIT_COUNT
	.align		4
        /*0058*/ 	.byte	0x02, 0x4a
	.zero		1
	.zero		1


	//----- nvinfo : EIATTR_EXIT_INSTR_OFFSETS
	.align		4
        /*005c*/ 	.byte	0x04, 0x1c
        /*005e*/ 	.short	(.L_32 - .L_31)


	//   ....[0]....
.L_31:
        /*0060*/ 	.word	0x00000310


	//   ....[1]....
        /*0064*/ 	.word	0x00000860


	//----- nvinfo : EIATTR_CRS_STACK_SIZE
	.align		4
.L_32:
        /*0068*/ 	.byte	0x04, 0x1e
        /*006a*/ 	.short	(.L_34 - .L_33)
.L_33:
        /*006c*/ 	.word	0x00000000


	//----- nvinfo : EIATTR_CBANK_PARAM_SIZE
	.align		4
.L_34:
        /*0070*/ 	.byte	0x03, 0x19
        /*0072*/ 	.short	0x0020


	//----- nvinfo : EIATTR_PARAM_CBANK
	.align		4
        /*0074*/ 	.byte	0x04, 0x0a
        /*0076*/ 	.short	(.L_36 - .L_35)
	.align		4
.L_35:
        /*0078*/ 	.word	index@(.nv.constant0._Z7gravityPdS_S_S_)
        /*007c*/ 	.short	0x0380
        /*007e*/ 	.short	0x0020


	//----- nvinfo : EIATTR_SW_WAR
	.align		4
.L_36:
        /*0080*/ 	.byte	0x04, 0x36
        /*0082*/ 	.short	(.L_38 - .L_37)
.L_37:
        /*0084*/ 	.word	0x00000008
.L_38:


//--------------------- .nv.info._Z3dotPiS_S_     --------------------------
	.section	.nv.info._Z3dotPiS_S_,"",@"SHT_CUDA_INFO"
	.sectionflags	@""
	.align	4


	//----- nvinfo : EIATTR_CUDA_API_VERSION
	.align		4
        /*0000*/ 	.byte	0x04, 0x37
        /*0002*/ 	.short	(.L_40 - .L_39)
.L_39:
        /*0004*/ 	.word	0x00000082


	//----- nvinfo : EIATTR_KPARAM_INFO
	.align		4
.L_40:
        /*0008*/ 	.byte	0x04, 0x17
        /*000a*/ 	.short	(.L_42 - .L_41)
.L_41:
        /*000c*/ 	.word	0x00000000
        /*0010*/ 	.short	0x0002
        /*0012*/ 	.short	0x0010
        /*0014*/ 	.byte	0x00, 0xf5, 0x21, 0x00


	//----- nvinfo : EIATTR_KPARAM_INFO
	.align		4
.L_42:
        /*0018*/ 	.byte	0x04, 0x17
        /*001a*/ 	.short	(.L_44 - .L_43)
.L_43:
        /*001c*/ 	.word	0x00000000
        /*0020*/ 	.short	0x0001
        /*0022*/ 	.short	0x0008
        /*0024*/ 	.byte	0x00, 0xf5, 0x21, 0x00


	//----- nvinfo : EIATTR_KPARAM_INFO
	.align		4
.L_44:
        /*0028*/ 	.byte	0x04, 0x17
        /*002a*/ 	.short	(.L_46 - .L_45)
.L_45:
        /*002c*/ 	.word	0x00000000
        /*0030*/ 	.short	0x0000
        /*0032*/ 	.short	0x0000
        /*0034*/ 	.byte	0x00, 0xf5, 0x21, 0x00


	//----- nvinfo : EIATTR_SPARSE_MMA_MASK
	.align		4
.L_46:
        /*0038*/ 	.byte	0x03, 0x50
        /*003a*/ 	.short	0x0000


	//----- nvinfo : EIATTR_MAXREG_COUNT
	.align		4
        /*003c*/ 	.byte	0x03, 0x1b
        /*003e*/ 	.short	0x00ff


	//----- nvinfo : EIATTR_NUM_BARRIERS
	.align		4
        /*0040*/ 	.byte	0x02, 0x4c
        /*0042*/ 	.byte	0x01
	.zero		1


	//----- nvinfo : EIATTR_MERCURY_ISA_VERSION
	.align		4
        /*0044*/ 	.byte	0x03, 0x5f
        /*0046*/ 	.short	0x0101


	//----- nvinfo : EIATTR_VRC_CTA_INIT_COUNT
	.align		4
        /*0048*/ 	.byte	0x02, 0x4a
	.zero		1
	.zero		1


	//----- nvinfo : EIATTR_EXIT_INSTR_OFFSETS
	.align		4
        /*004c*/ 	.byte	0x04, 0x1c
        /*004e*/ 	.short	(.L_48 - .L_47)


	//   ....[0]....
.L_47:
        /*0050*/ 	.word	0x00000140


	//   ....[1]....
        /*0054*/ 	.word	0x00000340


	//----- nvinfo : EIATTR_CBANK_PARAM_SIZE
	.align		4
.L_48:
        /*0058*/ 	.byte	0x03, 0x19
        /*005a*/ 	.short	0x0018


	//----- nvinfo : EIATTR_PARAM_CBANK
	.align		4
        /*005c*/ 	.byte	0x04, 0x0a
        /*005e*/ 	.short	(.L_50 - .L_49)
	.align		4
.L_49:
        /*0060*/ 	.word	index@(.nv.constant0._Z3dotPiS_S_)
        /*0064*/ 	.short	0x0380
        /*0066*/ 	.short	0x0018


	//----- nvinfo : EIATTR_SW_WAR
	.align		4
.L_50:
        /*0068*/ 	.byte	0x04, 0x36
        /*006a*/ 	.short	(.L_52 - .L_51)
.L_51:
        /*006c*/ 	.word	0x00000008
.L_52:


//--------------------- .nv.info._Z3addPiS_S_     --------------------------
	.section	.nv.info._Z3addPiS_S_,"",@"SHT_CUDA_INFO"
	.sectionflags	@""
	.align	4


	//----- nvinfo : EIATTR_CUDA_API_VERSION
	.align		4
        /*0000*/ 	.byte	0x04, 0x37
        /*0002*/ 	.short	(.L_54 - .L_53)
.L_53:
        /*0004*/ 	.word	0x00000082


	//----- nvinfo : EIATTR_KPARAM_INFO
	.align		4
.L_54:
        /*0008*/ 	.byte	0x04, 0x17
        /*000a*/ 	.short	(.L_56 - .L_55)
.L_55:
        /*000c*/ 	.word	0x00000000
        /*0010*/ 	.short	0x0002
        /*0012*/ 	.short	0x0010
        /*0014*/ 	.byte	0x00, 0xf5, 0x21, 0x00


	//----- nvinfo : EIATTR_KPARAM_INFO
	.align		4
.L_56:
        /*0018*/ 	.byte	0x04, 0x17
        /*001a*/ 	.short	(.L_58 - .L_57)
.L_57:
        /*001c*/ 	.word	0x00000000
        /*0020*/ 	.short	0x0001
        /*0022*/ 	.short	0x0008
        /*0024*/ 	.byte	0x00, 0xf5, 0x21, 0x00


	//----- nvinfo : EIATTR_KPARAM_INFO
	.align		4
.L_58:
        /*0028*/ 	.byte	0x04, 0x17
        /*002a*/ 	.short	(.L_60 - .L_59)
.L_59:
        /*002c*/ 	.word	0x00000000
        /*0030*/ 	.short	0x0000
        /*0032*/ 	.short	0x0000
        /*0034*/ 	.byte	0x00, 0xf5, 0x21, 0x00


	//----- nvinfo : EIATTR_SPARSE_MMA_MASK
	.align		4
.L_60:
        /*0038*/ 	.byte	0x03, 0x50
        /*003a*/ 	.short	0x0000


	//----- nvinfo : EIATTR_MAXREG_COUNT
	.align		4
        /*003c*/ 	.byte	0x03, 0x1b
        /*003e*/ 	.short	0x00ff


	//----- nvinfo : EIATTR_MERCURY_ISA_VERSION
	.align		4
        /*0040*/ 	.byte	0x03, 0x5f
        /*0042*/ 	.short	0x0101


	//----- nvinfo : EIATTR_VRC_CTA_INIT_COUNT
	.align		4
        /*0044*/ 	.byte	0x02, 0x4a
	.zero		1
	.zero		1


	//----- nvinfo : EIATTR_EXIT_INSTR_OFFSETS
	.align		4
        /*0048*/ 	.byte	0x04, 0x1c
        /*004a*/ 	.short	(.L_62 - .L_61)


	//   ....[0]....
.L_61:
        /*004c*/ 	.word	0x00000100


	//----- nvinfo : EIATTR_CBANK_PARAM_SIZE
	.align		4
.L_62:
        /*0050*/ 	.byte	0x03, 0x19
        /*0052*/ 	.short	0x0018


	//----- nvinfo : EIATTR_PARAM_CBANK
	.align		4
        /*0054*/ 	.byte	0x04, 0x0a
        /*0056*/ 	.short	(.L_64 - .L_63)
	.align		4
.L_63:
        /*0058*/ 	.word	index@(.nv.constant0._Z3addPiS_S_)
        /*005c*/ 	.short	0x0380
        /*005e*/ 	.short	0x0018


	//----- nvinfo : EIATTR_SW_WAR
	.align		4
.L_64:
        /*0060*/ 	.byte	0x04, 0x36
        /*0062*/ 	.short	(.L_66 - .L_65)
.L_65:
        /*0064*/ 	.word	0x00000008
.L_66:


//--------------------- .nv.callgraph             --------------------------
	.section	.nv.callgraph,"",@"SHT_CUDA_CALLGRAPH"
	.align	4
	.sectionentsize	8
	.align		4
        /*0000*/ 	.word	0x00000000
	.align		4
        /*0004*/ 	.word	0xffffffff
	.align		4
        /*0008*/ 	.word	0x00000000
	.align		4
        /*000c*/ 	.word	0xfffffffe
	.align		4
        /*0010*/ 	.word	0x00000000
	.align		4
        /*0014*/ 	.word	0xfffffffd
	.align		4
        /*0018*/ 	.word	0x00000000
	.align		4
        /*001c*/ 	.word	0xfffffffc


//--------------------- .nv.constant3             --------------------------
	.section	.nv.constant3,"a",@progbits
	.align	8
.nv.constant3:
	.type		G,@object
	.size		G,(.L_0 - G)
G:
	.zero		8
.L_0:


//--------------------- .text._Z7gravityPdS_S_S_  --------------------------
	.section	.text._Z7gravityPdS_S_S_,"ax",@progbits
	.align	128
        .global         _Z7gravityPdS_S_S_
        .type           _Z7gravityPdS_S_S_,@function
        .size           _Z7gravityPdS_S_S_,(.L_x_17 - _Z7gravityPdS_S_S_)
        .other          _Z7gravityPdS_S_S_,@"STO_CUDA_ENTRY STV_DEFAULT"
_Z7gravityPdS_S_S_:
.text._Z7gravityPdS_S_S_:
[----:B------:R-:W-:Y:S01]  /*0000*/  LDC R1, c[0x0][0x37c] ;  /* 0x0000df00ff017b82 */ /* 0x000fe20000000800 */
[----:B------:R-:W0:Y:S07]  /*0010*/  S2R R0, SR_CTAID.X ;  /* 0x0000000000007919 */ /* 0x000e2e0000002500 */
[----:B------:R-:W0:Y:S01]  /*0020*/  LDC.64 R14, c[0x0][0x388] ;  /* 0x0000e200ff0e7b82 */ /* 0x000e220000000a00 */
[----:B------:R-:W1:Y:S01]  /*0030*/  LDCU.64 UR10, c[0x0][0x358] ;  /* 0x00006b00ff0a77ac */ /* 0x000e620008000a00 */
[----:B------:R-:W2:Y:S06]  /*0040*/  S2R R4, SR_TID.X ;  /* 0x0000000000047919 */ /* 0x000eac0000002100 */
[----:B------:R-:W3:Y:S08]  /*0050*/  LDC.64 R10, c[0x0][0x380] ;  /* 0x0000e000ff0a7b82 */ /* 0x000ef00000000a00 */
[----:B------:R-:W4:Y:S01]  /*0060*/  LDC.64 R2, c[0x0][0x390] ;  /* 0x0000e400ff027b82 */ /* 0x000f220000000a00 */
[----:B0-----:R-:W-:-:S04]  /*0070*/  IMAD.WIDE.U32 R12, R0, 0x8, R14 ;  /* 0x00000008000c7825 */ /* 0x001fc800078e000e */
[----:B--2---:R-:W-:Y:S02]  /*0080*/  IMAD.WIDE.U32 R14, R4, 0x8, R14 ;  /* 0x00000008040e7825 */ /* 0x004fe400078e000e */
[----:B-1----:R-:W2:Y:S02]  /*0090*/  LDG.E.64 R12, desc[UR10][R12.64] ;  /* 0x0000000a0c0c7981 */ /* 0x002ea4000c1e1b00 */
[--C-:B---3--:R-:W-:Y:S02]  /*00a0*/  IMAD.WIDE.U32 R8, R0, 0x8, R10.reuse ;  /* 0x0000000800087825 */ /* 0x108fe400078e000a */
[----:B------:R-:W2:Y:S02]  /*00b0*/  LDG.E.64 R14, desc[UR10][R14.64] ;  /* 0x0000000a0e0e7981 */ /* 0x000ea4000c1e1b00 */
[C---:B------:R-:W-:Y:S02]  /*00c0*/  IMAD.WIDE.U32 R10, R4.reuse, 0x8, R10 ;  /* 0x00000008040a7825 */ /* 0x040fe400078e000a */
[----:B------:R-:W3:Y:S04]  /*00d0*/  LDG.E.64 R8, desc[UR10][R8.64] ;  /* 0x0000000a08087981 */ /* 0x000ee8000c1e1b00 */
[----:B------:R-:W3:Y:S01]  /*00e0*/  LDG.E.64 R10, desc[UR10][R10.64] ;  /* 0x0000000a0a0a7981 */ /* 0x000ee2000c1e1b00 */
[----:B----4-:R-:W-:-:S06]  /*00f0*/  IMAD.WIDE.U32 R2, R4, 0x8, R2 ;  /* 0x0000000804027825 */ /* 0x010fcc00078e0002 */
[----:B------:R-:W4:Y:S01]  /*0100*/  LDG.E.64 R2, desc[UR10][R2.64] ;  /* 0x0000000a02027981 */ /* 0x000f22000c1e1b00 */
[----:B------:R-:W-:Y:S01]  /*0110*/  UMOV UR4, 0xcccccccd ;  /* 0xcccccccd00047882 */ /* 0x000fe20000000000 */
[----:B------:R-:W-:Y:S01]  /*0120*/  UMOV UR5, 0x4050accc ;  /* 0x4050accc00057882 */ /* 0x000fe20000000000 */
[----:B------:R-:W-:Y:S01]  /*0130*/  BSSY.RECONVERGENT B0, `(.L_x_0) ;  /* 0x0000016000007945 */ /* 0x000fe20003800200 */
[----:B--2---:R-:W-:Y:S01]  /*0140*/  DADD R16, R12, -R14 ;  /* 0x000000000c107229 */ /* 0x004fe2000000080e */
[----:B------:R-:W-:Y:S01]  /*0150*/  IMAD.MOV.U32 R12, RZ, RZ, 0x1 ;  /* 0x00000001ff0c7424 */ /* 0x000fe200078e00ff */
[----:B---3--:R-:W-:-:S06]  /*0160*/  DADD R6, R8, -R10 ;  /* 0x0000000008067229 */ /* 0x008fcc000000080a */
[----:B------:R-:W-:-:S08]  /*0170*/  DMUL R16, R16, R16 ;  /* 0x0000001010107228 */ /* 0x000fd00000000000 */
[----:B------:R-:W-:-:S06]  /*0180*/  DFMA R6, R6, R6, R16 ;  /* 0x000000060606722b */ /* 0x000fcc0000000010 */
[----:B------:R-:W0:Y:S02]  /*0190*/  MUFU.RCP64H R13, R7 ;  /* 0x00000007000d7308 */ /* 0x000e240000001800 */
[----:B0-----:R-:W-:-:S08]  /*01a0*/  DFMA R8, -R6, R12, 1 ;  /* 0x3ff000000608742b */ /* 0x001fd0000000010c */
[----:B------:R-:W-:-:S08]  /*01b0*/  DFMA R8, R8, R8, R8 ;  /* 0x000000080808722b */ /* 0x000fd00000000008 */
[----:B------:R-:W-:Y:S02]  /*01c0*/  DFMA R12, R12, R8, R12 ;  /* 0x000000080c0c722b */ /* 0x000fe4000000000c */
[----:B----4-:R-:W-:-:S06]  /*01d0*/  DMUL R8, R2, UR4 ;  /* 0x0000000402087c28 */ /* 0x010fcc0008000000 */
[----:B------:R-:W-:-:S04]  /*01e0*/  DFMA R10, -R6, R12, 1 ;  /* 0x3ff00000060a742b */ /* 0x000fc8000000010c */
[----:B------:R-:W-:-:S04]  /*01f0*/  FSETP.GEU.AND P1, PT, |R9|, 6.5827683646048100446e-37, PT ;  /* 0x036000000900780b */ /* 0x000fc80003f2e200 */
[----:B------:R-:W-:-:S08]  /*0200*/  DFMA R10, R12, R10, R12 ;  /* 0x0000000a0c0a722b */ /* 0x000fd0000000000c */
[----:B------:R-:W-:-:S08]  /*0210*/  DMUL R2, R8, R10 ;  /* 0x0000000a08027228 */ /* 0x000fd00000000000 */
[----:B------:R-:W-:-:S08]  /*0220*/  DFMA R12, -R6, R2, R8 ;  /* 0x00000002060c722b */ /* 0x000fd00000000108 */
[----:B------:R-:W-:-:S10]  /*0230*/  DFMA R2, R10, R12, R2 ;  /* 0x0000000c0a02722b */ /* 0x000fd40000000002 */
[----:B------:R-:W-:-:S05]  /*0240*/  FFMA R5, RZ, R7, R3 ;  /* 0x00000007ff057223 */ /* 0x000fca0000000003 */
[----:B------:R-:W-:-:S13]  /*0250*/  FSETP.GT.AND P0, PT, |R5|, 1.469367938527859385e-39, PT ;  /* 0x001000000500780b */ /* 0x000fda0003f04200 */
[----:B------:R-:W-:Y:S05]  /*0260*/  @P0 BRA P1, `(.L_x_1) ;  /* 0x0000000000080947 */ /* 0x000fea0000800000 */
[----:B------:R-:W-:-:S07]  /*0270*/  MOV R12, 0x290 ;  /* 0x00000290000c7802 */ /* 0x000fce0000000f00 */
[----:B------:R-:W-:Y:S05]  /*0280*/  CALL.REL.NOINC `($__internal_0_$__cuda_sm20_div_rn_f64_full) ;  /* 0x0000000400787944 */ /* 0x000fea0003c00000 */
.L_x_1:
[----:B------:R-:W-:Y:S05]  /*0290*/  BSYNC.RECONVERGENT B0 ;  /* 0x0000000000007941 */ /* 0x000fea0003800200 */
.L_x_0:
[----:B------:R-:W0:Y:S01]  /*02a0*/  S2UR UR5, SR_CgaCtaId ;  /* 0x00000000000579c3 */ /* 0x000e220000008800 */
[----:B------:R-:W-:Y:S01]  /*02b0*/  UMOV UR4, 0x400 ;  /* 0x0000040000047882 */ /* 0x000fe20000000000 */
[----:B------:R-:W-:Y:S01]  /*02c0*/  ISETP.NE.AND P0, PT, R4, RZ, PT ;  /* 0x000000ff0400720c */ /* 0x000fe20003f05270 */
[----:B0-----:R-:W-:-:S06]  /*02d0*/  ULEA UR5, UR5, UR4, 0x18 ;  /* 0x0000000405057291 */ /* 0x001fcc000f8ec0ff */
[----:B------:R-:W-:-:S05]  /*02e0*/  LEA R5, R4, UR5, 0x3 ;  /* 0x0000000504057c11 */ /* 0x000fca000f8e18ff */
[----:B------:R0:W-:Y:S01]  /*02f0*/  STS.64 [R5], R2 ;  /* 0x0000000205007388 */ /* 0x0001e20000000a00 */
[----:B------:R-:W-:Y:S06]  /*0300*/  BAR.SYNC.DEFER_BLOCKING 0x0 ;  /* 0x0000000000007b1d */ /* 0x000fec0000010000 */
[----:B------:R-:W-:Y:S05]  /*0310*/  @P0 EXIT ;  /* 0x000000000000094d */ /* 0x000fea0003800000 */
[----:B------:R-:W1:Y:S01]  /*0320*/  LDCU UR7, c[0x0][0x360] ;  /* 0x00006c00ff0777ac */ /* 0x000e620008000800 */
[----:B0-----:R-:W-:Y:S01]  /*0330*/  CS2R R2, SRZ ;  /* 0x0000000000027805 */ /* 0x001fe2000001ff00 */
[----:B------:R-:W-:Y:S01]  /*0340*/  UMOV UR4, URZ ;  /* 0x000000ff00047c82 */ /* 0x000fe20008000000 */
[----:B-1----:R-:W-:Y:S02]  /*0350*/  UISETP.GE.U32.AND UP0, UPT, UR7, 0x10, UPT ;  /* 0x000000100700788c */ /* 0x002fe4000bf06070 */
[----:B------:R-:W-:-:S07]  /*0360*/  ULOP3.LUT UR8, UR7, 0xf, URZ, 0xc0, !UPT ;  /* 0x0000000f07087892 */ /* 0x000fce000f8ec0ff */
[----:B------:R-:W-:Y:S05]  /*0370*/  BRA.U !UP0, `(.L_x_2) ;  /* 0x0000000108847547 */ /* 0x000fea000b800000 */
[----:B------:R-:W-:Y:S01]  /*0380*/  ULOP3.LUT UR6, UR7, 0xfffffff0, URZ, 0xc0, !UPT ;  /* 0xfffffff007067892 */ /* 0x000fe2000f8ec0ff */
[----:B------:R-:W-:Y:S01]  /*0390*/  CS2R R2, SRZ ;  /* 0x0000000000027805 */ /* 0x000fe2000001ff00 */
[----:B------:R-:W-:Y:S02]  /*03a0*/  ULOP3.LUT UR4, UR7, 0x7f0, URZ, 0xc0, !UPT ;  /* 0x000007f007047892 */ /* 0x000fe4000f8ec0ff */
[----:B------:R-:W-:Y:S02]  /*03b0*/  UIADD3 UR9, UPT, UPT, UR5, 0x40, URZ ;  /* 0x0000004005097890 */ /* 0x000fe4000fffe0ff */
[----:B------:R-:W-:-:S12]  /*03c0*/  UIADD3 UR6, UPT, UPT, -UR6, URZ, URZ ;  /* 0x000000ff06067290 */ /* 0x000fd8000fffe1ff */
.L_x_3:
[----:B------:R-:W0:Y:S01]  /*03d0*/  LDS.128 R12, [UR9+-0x40] ;  /* 0xffffc009ff0c7984 */ /* 0x000e220008000c00 */
[----:B------:R-:W-:-:S03]  /*03e0*/  UIADD3 UR6, UPT, UPT, UR6, 0x10, URZ ;  /* 0x0000001006067890 */ /* 0x000fc6000fffe0ff */
[----:B------:R-:W1:Y:S01]  /*03f0*/  LDS.128 R8, [UR9+-0x30] ;  /* 0xffffd009ff087984 */ /* 0x000e620008000c00 */
[----:B------:R-:W-:-:S03]  /*0400*/  UISETP.NE.AND UP0, UPT, UR6, URZ, UPT ;  /* 0x000000ff0600728c */ /* 0x000fc6000bf05270 */
[----:B------:R-:W2:Y:S01]  /*0410*/  LDS.128 R4, [UR9+-0x20] ;  /* 0xffffe009ff047984 */ /* 0x000ea20008000c00 */
[----:B0-----:R-:W-:-:S08]  /*0420*/  DADD R12, R12, R2 ;  /* 0x000000000c0c7229 */ /* 0x001fd00000000002 */
[----:B------:R-:W-:Y:S02]  /*0430*/  DADD R2, R12, R14 ;  /* 0x000000000c027229 */ /* 0x000fe4000000000e */
[----:B------:R-:W0:Y:S06]  /*0440*/  LDS.128 R12, [UR9+-0x10] ;  /* 0xfffff009ff0c7984 */ /* 0x000e2c0008000c00 */
[----:B-1----:R-:W-:-:S08]  /*0450*/  DADD R2, R2, R8 ;  /* 0x0000000002027229 */ /* 0x002fd00000000008 */
[----:B------:R-:W-:Y:S01]  /*0460*/  DADD R2, R2, R10 ;  /* 0x0000000002027229 */ /* 0x000fe2000000000a */
[----:B------:R-:W1:Y:S07]  /*0470*/  LDS.128 R8, [UR9] ;  /* 0x00000009ff087984 */ /* 0x000e6e0008000c00 */
[----:B--2---:R-:W-:-:S08]  /*0480*/  DADD R2, R2, R4 ;  /* 0x0000000002027229 */ /* 0x004fd00000000004 */
[----:B------:R-:W-:Y:S01]  /*0490*/  DADD R2, R2, R6 ;  /* 0x0000000002027229 */ /* 0x000fe20000000006 */
[----:B------:R-:W2:Y:S07]  /*04a0*/  LDS.128 R4, [UR9+0x10] ;  /* 0x00001009ff047984 */ /* 0x000eae0008000c00 */
[----:B0-----:R-:W-:-:S08]  /*04b0*/  DADD R2, R2, R12 ;  /* 0x0000000002027229 */ /* 0x001fd0000000000c */
[----:B------:R-:W-:Y:S01]  /*04c0*/  DADD R2, R2, R14 ;  /* 0x0000000002027229 */ /* 0x000fe2000000000e */
[----:B------:R-:W0:Y:S07]  /*04d0*/  LDS.128 R12, [UR9+0x20] ;  /* 0x00002009ff0c7984 */ /* 0x000e2e0008000c00 */
[----:B-1----:R-:W-:-:S08]  /*04e0*/  DADD R2, R2, R8 ;  /* 0x0000000002027229 */ /* 0x002fd00000000008 */
[----:B------:R-:W-:Y:S01]  /*04f0*/  DADD R2, R2, R10 ;  /* 0x0000000002027229 */ /* 0x000fe2000000000a */
[----:B------:R-:W1:Y:S01]  /*0500*/  LDS.128 R8, [UR9+0x30] ;  /* 0x00003009ff087984 */ /* 0x000e620008000c00 */
[----:B------:R-:W-:-:S06]  /*0510*/  UIADD3 UR9, UPT, UPT, UR9, 0x80, URZ ;  /* 0x0000008009097890 */ /* 0x000fcc000fffe0ff */
[----:B--2---:R-:W-:-:S08]  /*0520*/  DADD R2, R2, R4 ;  /* 0x0000000002027229 */ /* 0x004fd00000000004 */
[----:B------:R-:W-:-:S08]  /*0530*/  DADD R2, R2, R6 ;  /* 0x0000000002027229 */ /* 0x000fd00000000006 */
[----:B0-----:R-:W-:-:S08]  /*0540*/  DADD R2, R2, R12 ;  /* 0x0000000002027229 */ /* 0x001fd0000000000c */
[----:B------:R-:W-:-:S08]  /*0550*/  DADD R2, R2, R14 ;  /* 0x0000000002027229 */ /* 0x000fd0000000000e */
[----:B-1----:R-:W-:-:S08]  /*0560*/  DADD R2, R2, R8 ;  /* 0x0000000002027229 */ /* 0x002fd00000000008 */
[----:B------:R-:W-:Y:S01]  /*0570*/  DADD R2, R2, R10 ;  /* 0x0000000002027229 */ /* 0x000fe2000000000a */
[----:B------:R-:W-:Y:S10]  /*0580*/  BRA.U UP0, `(.L_x_3) ;  /* 0xfffffffd00907547 */ /* 0x000ff4000b83ffff */
.L_x_2:
[----:B------:R-:W-:-:S09]  /*0590*/  UISETP.NE.AND UP0, UPT, UR8, URZ, UPT ;  /* 0x000000ff0800728c */ /* 0x000fd2000bf05270 */
[----:B------:R-:W-:Y:S05]  /*05a0*/  BRA.U !UP0, `(.L_x_4) ;  /* 0x0000000108a07547 */ /* 0x000fea000b800000 */
[----:B------:R-:W-:Y:S02]  /*05b0*/  UISETP.GE.U32.AND UP0, UPT, UR8, 0x8, UPT ;  /* 0x000000080800788c */ /* 0x000fe4000bf06070 */
[----:B------:R-:W-:-:S04]  /*05c0*/  ULOP3.LUT UR9, UR7, 0x7, URZ, 0xc0, !UPT ;  /* 0x0000000707097892 */ /* 0x000fc8000f8ec0ff */
[----:B------:R-:W-:-:S03]  /*05d0*/  UISETP.NE.AND UP1, UPT, UR9, URZ, UPT ;  /* 0x000000ff0900728c */ /* 0x000fc6000bf25270 */
[----:B------:R-:W-:Y:S08]  /*05e0*/  BRA.U !UP0, `(.L_x_5) ;  /* 0x0000000108387547 */ /* 0x000ff0000b800000 */
[----:B------:R-:W-:Y:S02]  /*05f0*/  ULEA UR6, UR4, UR5, 0x3 ;  /* 0x0000000504067291 */ /* 0x000fe4000f8e18ff */
[----:B------:R-:W-:-:S07]  /*0600*/  UIADD3 UR4, UPT, UPT, UR4, 0x8, URZ ;  /* 0x0000000804047890 */ /* 0x000fce000fffe0ff */
[----:B------:R-:W0:Y:S04]  /*0610*/  LDS.128 R12, [UR6] ;  /* 0x00000006ff0c7984 */ /* 0x000e280008000c00 */
[----:B------:R-:W1:Y:S04]  /*0620*/  LDS.128 R4, [UR6+0x10] ;  /* 0x00001006ff047984 */ /* 0x000e680008000c00 */
[----:B------:R-:W2:Y:S01]  /*0630*/  LDS.128 R8, [UR6+0x20] ;  /* 0x00002006ff087984 */ /* 0x000ea20008000c00 */
[----:B0-----:R-:W-:-:S08]  /*0640*/  DADD R12, R2, R12 ;  /* 0x00000000020c7229 */ /* 0x001fd0000000000c */
[----:B------:R-:W-:Y:S02]  /*0650*/  DADD R2, R12, R14 ;  /* 0x000000000c027229 */ /* 0x000fe4000000000e */
[----:B------:R-:W0:Y:S06]  /*0660*/  LDS.128 R12, [UR6+0x30] ;  /* 0x00003006ff0c7984 */ /* 0x000e2c0008000c00 */
[----:B-1----:R-:W-:-:S08]  /*0670*/  DADD R2, R2, R4 ;  /* 0x0000000002027229 */ /* 0x002fd00000000004 */
[----:B------:R-:W-:-:S08]  /*0680*/  DADD R2, R2, R6 ;  /* 0x0000000002027229 */ /* 0x000fd00000000006 */
[----:B--2---:R-:W-:-:S08]  /*0690*/  DADD R2, R2, R8 ;  /* 0x0000000002027229 */ /* 0x004fd00000000008 */
[----:B------:R-:W-:-:S08]  /*06a0*/  DADD R2, R2, R10 ;  /* 0x0000000002027229 */ /* 0x000fd0000000000a */
[----:B0-----:R-:W-:-:S08]  /*06b0*/  DADD R2, R2, R12 ;  /* 0x0000000002027229 */ /* 0x001fd0000000000c */
[----:B------:R-:W-:-:S11]  /*06c0*/  DADD R2, R2, R14 ;  /* 0x0000000002027229 */ /* 0x000fd6000000000e */
.L_x_5:
        /* <DEDUP_REMOVED lines=8> */
[----:B------:R-:W1:Y:S01]  /*0750*/  LDS.128 R4, [UR7+0x10] ;  /* 0x00001007ff047984 */ /* 0x000e620008000c00 */
[----:B0-----:R-:W-:-:S08]  /*0760*/  DADD R8, R2, R8 ;  /* 0x0000000002087229 */ /* 0x001fd00000000008 */
[----:B------:R-:W-:-:S08]  /*0770*/  DADD R8, R8, R10 ;  /* 0x0000000008087229 */ /* 0x000fd0000000000a */
[----:B-1----:R-:W-:-:S08]  /*0780*/  DADD R4, R8, R4 ;  /* 0x0000000008047229 */ /* 0x002fd00000000004 */
[----:B------:R-:W-:-:S11]  /*0790*/  DADD R2, R4, R6 ;  /* 0x0000000004027229 */ /* 0x000fd60000000006 */
.L_x_6:
[----:B------:R-:W-:Y:S05]  /*07a0*/  BRA.U !UP1, `(.L_x_4) ;  /* 0x0000000109207547 */ /* 0x000fea000b800000 */
[----:B------:R-:W-:Y:S02]  /*07b0*/  ULEA UR4, UR4, UR5, 0x3 ;  /* 0x0000000504047291 */ /* 0x000fe4000f8e18ff */
[----:B------:R-:W-:-:S12]  /*07c0*/  UIADD3 UR6, UPT, UPT, -UR6, URZ, URZ ;  /* 0x000000ff06067290 */ /* 0x000fd8000fffe1ff */
.L_x_7:
[----:B------:R-:W0:Y:S01]  /*07d0*/  LDS.64 R4, [UR4] ;  /* 0x00000004ff047984 */ /* 0x000e220008000a00 */
[----:B------:R-:W-:Y:S02]  /*07e0*/  UIADD3 UR6, UPT, UPT, UR6, 0x1, URZ ;  /* 0x0000000106067890 */ /* 0x000fe4000fffe0ff */
[----:B------:R-:W-:Y:S02]  /*07f0*/  UIADD3 UR4, UPT, UPT, UR4, 0x8, URZ ;  /* 0x0000000804047890 */ /* 0x000fe4000fffe0ff */
[----:B------:R-:W-:Y:S01]  /*0800*/  UISETP.NE.AND UP0, UPT, UR6, URZ, UPT ;  /* 0x000000ff0600728c */ /* 0x000fe2000bf05270 */
[----:B0-----:R-:W-:-:S08]  /*0810*/  DADD R2, R4, R2 ;  /* 0x0000000004027229 */ /* 0x001fd00000000002 */
[----:B------:R-:W-:Y:S05]  /*0820*/  BRA.U UP0, `(.L_x_7) ;  /* 0xfffffffd00e87547 */ /* 0x000fea000b83ffff */
.L_x_4:
[----:B------:R-:W0:Y:S02]  /*0830*/  LDC.64 R4, c[0x0][0x398] ;  /* 0x0000e600ff047b82 */ /* 0x000e240000000a00 */
[----:B0-----:R-:W-:-:S05]  /*0840*/  IMAD.WIDE.U32 R4, R0, 0x8, R4 ;  /* 0x0000000800047825 */ /* 0x001fca00078e0004 */
[----:B------:R-:W-:Y:S01]  /*0850*/  STG.E.64 desc[UR10][R4.64], R2 ;  /* 0x0000000204007986 */ /* 0x000fe2000c101b0a */
[----:B------:R-:W-:Y:S05]  /*0860*/  EXIT ;  /* 0x000000000000794d */ /* 0x000fea0003800000 */
        .weak           $__internal_0_$__cuda_sm20_div_rn_f64_full
        .type           $__internal_0_$__cuda_sm20_div_rn_f64_full,@function
        .size           $__internal_0_$__cuda_sm20_div_rn_f64_full,(.L_x_17 - $__internal_0_$__cuda_sm20_div_rn_f64_full)
$__internal_0_$__cuda_sm20_div_rn_f64_full:
[C---:B------:R-:W-:Y:S01]  /*0870*/  FSETP.GEU.AND P0, PT, |R7|.reuse, 1.469367938527859385e-39, PT ;  /* 0x001000000700780b */ /* 0x040fe20003f0e200 */
[----:B------:R-:W-:Y:S01]  /*0880*/  IMAD.MOV.U32 R10, RZ, RZ, 0x1 ;  /* 0x00000001ff0a7424 */ /* 0x000fe200078e00ff */
[----:B------:R-:W-:Y:S01]  /*0890*/  LOP3.LUT R2, R7, 0x800fffff, RZ, 0xc0, !PT ;  /* 0x800fffff07027812 */ /* 0x000fe200078ec0ff */
[----:B------:R-:W-:Y:S01]  /*08a0*/  IMAD.MOV.U32 R13, RZ, RZ, 0x1ca00000 ;  /* 0x1ca00000ff0d7424 */ /* 0x000fe200078e00ff */
[C---:B------:R-:W-:Y:S01]  /*08b0*/  FSETP.GEU.AND P2, PT, |R9|.reuse, 1.469367938527859385e-39, PT ;  /* 0x001000000900780b */ /* 0x040fe20003f4e200 */
[----:B------:R-:W-:Y:S01]  /*08c0*/  BSSY.RECONVERGENT B1, `(.L_x_8) ;  /* 0x0000053000017945 */ /* 0x000fe20003800200 */
[----:B------:R-:W-:Y:S01]  /*08d0*/  LOP3.LUT R3, R2, 0x3ff00000, RZ, 0xfc, !PT ;  /* 0x3ff0000002037812 */ /* 0x000fe200078efcff */
[----:B------:R-:W-:Y:S01]  /*08e0*/  IMAD.MOV.U32 R2, RZ, RZ, R6 ;  /* 0x000000ffff027224 */ /* 0x000fe200078e0006 */
[----:B------:R-:W-:-:S05]  /*08f0*/  LOP3.LUT R5, R9, 0x7ff00000, RZ, 0xc0, !PT ;  /* 0x7ff0000009057812 */ /* 0x000fca00078ec0ff */
[----:B------:R-:W-:-:S04]  /*0900*/  @!P0 DMUL R2, R6, 8.98846567431157953865e+307 ;  /* 0x7fe0000006028828 */ /* 0x000fc80000000000 */
[----:B------:R-:W-:Y:S02]  /*0910*/  @!P2 LOP3.LUT R18, R7, 0x7ff00000, RZ, 0xc0, !PT ;  /* 0x7ff000000712a812 */ /* 0x000fe400078ec0ff */
[----:B------:R-:W0:Y:S02]  /*0920*/  MUFU.RCP64H R11, R3 ;  /* 0x00000003000b7308 */ /* 0x000e240000001800 */
[----:B------:R-:W-:Y:S01]  /*0930*/  @!P2 ISETP.GE.U32.AND P3, PT, R5, R18, PT ;  /* 0x000000120500a20c */ /* 0x000fe20003f66070 */
[----:B------:R-:W-:Y:S01]  /*0940*/  @!P2 IMAD.MOV.U32 R18, RZ, RZ, RZ ;  /* 0x000000ffff12a224 */ /* 0x000fe200078e00ff */
[----:B0-----:R-:W-:-:S08]  /*0950*/  DFMA R14, R10, -R2, 1 ;  /* 0x3ff000000a0e742b */ /* 0x001fd00000000802 */
[----:B------:R-:W-:Y:S01]  /*0960*/  DFMA R16, R14, R14, R14 ;  /* 0x0000000e0e10722b */ /* 0x000fe2000000000e */
[----:B------:R-:W-:Y:S02]  /*0970*/  LOP3.LUT R14, R7, 0x7ff00000, RZ, 0xc0, !PT ;  /* 0x7ff00000070e7812 */ /* 0x000fe400078ec0ff */
[----:B------:R-:W-:Y:S02]  /*0980*/  @!P2 SEL R15, R13, 0x63400000, !P3 ;  /* 0x634000000d0fa807 */ /* 0x000fe40005800000 */
[----:B------:R-:W-:-:S03]  /*0990*/  ISETP.GE.U32.AND P1, PT, R5, R14, PT ;  /* 0x0000000e0500720c */ /* 0x000fc60003f26070 */
[----:B------:R-:W-:Y:S01]  /*09a0*/  DFMA R16, R10, R16, R10 ;  /* 0x000000100a10722b */ /* 0x000fe2000000000a */
[--C-:B------:R-:W-:Y:S01]  /*09b0*/  @!P2 LOP3.LUT R15, R15, 0x80000000, R9.reuse, 0xf8, !PT ;  /* 0x800000000f0fa812 */ /* 0x100fe200078ef809 */
[----:B------:R-:W-:Y:S01]  /*09c0*/  IMAD.MOV.U32 R10, RZ, RZ, R8 ;  /* 0x000000ffff0a7224 */ /* 0x000fe200078e0008 */
[----:B------:R-:W-:Y:S02]  /*09d0*/  SEL R11, R13, 0x63400000, !P1 ;  /* 0x634000000d0b7807 */ /* 0x000fe40004800000 */
[----:B------:R-:W-:Y:S02]  /*09e0*/  @!P2 LOP3.LUT R19, R15, 0x100000, RZ, 0xfc, !PT ;  /* 0x001000000f13a812 */ /* 0x000fe400078efcff */
[----:B------:R-:W-:Y:S01]  /*09f0*/  LOP3.LUT R11, R11, 0x800fffff, R9, 0xf8, !PT ;  /* 0x800fffff0b0b7812 */ /* 0x000fe200078ef809 */
[----:B------:R-:W-:-:S05]  /*0a00*/  DFMA R20, R16, -R2, 1 ;  /* 0x3ff000001014742b */ /* 0x000fca0000000802 */
[----:B------:R-:W-:-:S03]  /*0a10*/  @!P2 DFMA R10, R10, 2, -R18 ;  /* 0x400000000a0aa82b */ /* 0x000fc60000000812 */
[----:B------:R-:W-:Y:S01]  /*0a20*/  DFMA R16, R16, R20, R16 ;  /* 0x000000141010722b */ /* 0x000fe20000000010 */
[----:B------:R-:W-:Y:S02]  /*0a30*/  IMAD.MOV.U32 R21, RZ, RZ, R5 ;  /* 0x000000ffff157224 */ /* 0x000fe400078e0005 */
[----:B------:R-:W-:Y:S01]  /*0a40*/  IMAD.MOV.U32 R20, RZ, RZ, R14 ;  /* 0x000000ffff147224 */ /* 0x000fe200078e000e */
[----:B------:R-:W-:-:S03]  /*0a50*/  @!P0 LOP3.LUT R20, R3, 0x7ff00000, RZ, 0xc0, !PT ;  /* 0x7ff0000003148812 */ /* 0x000fc600078ec0ff */
[----:B------:R-:W-:Y:S01]  /*0a60*/  @!P2 LOP3.LUT R21, R11, 0x7ff00000, RZ, 0xc0, !PT ;  /* 0x7ff000000b15a812 */ /* 0x000fe200078ec0ff */
[----:B------:R-:W-:Y:S01]  /*0a70*/  DMUL R18, R16, R10 ;  /* 0x0000000a10127228 */ /* 0x000fe20000000000 */
[----:B------:R-:W-:-:S03]  /*0a80*/  VIADD R23, R20, 0xffffffff ;  /* 0xffffffff14177836 */ /* 0x000fc60000000000 */
[----:B------:R-:W-:-:S04]  /*0a90*/  VIADD R22, R21, 0xffffffff ;  /* 0xffffffff15167836 */ /* 0x000fc80000000000 */
[----:B------:R-:W-:Y:S01]  /*0aa0*/  DFMA R14, R18, -R2, R10 ;  /* 0x80000002120e722b */ /* 0x000fe2000000000a */
[----:B------:R-:W-:-:S04]  /*0ab0*/  ISETP.GT.U32.AND P0, PT, R22, 0x7feffffe, PT ;  /* 0x7feffffe1600780c */ /* 0x000fc80003f04070 */
[----:B------:R-:W-:-:S03]  /*0ac0*/  ISETP.GT.U32.OR P0, PT, R23, 0x7feffffe, P0 ;  /* 0x7feffffe1700780c */ /* 0x000fc60000704470 */
[----:B------:R-:W-:-:S10]  /*0ad0*/  DFMA R14, R16, R14, R18 ;  /* 0x0000000e100e722b */ /* 0x000fd40000000012 */
[----:B------:R-:W-:Y:S05]  /*0ae0*/  @P0 BRA `(.L_x_9) ;  /* 0x00000000006c0947 */ /* 0x000fea0003800000 */
[----:B------:R-:W-:-:S04]  /*0af0*/  LOP3.LUT R16, R7, 0x7ff00000, RZ, 0xc0, !PT ;  /* 0x7ff0000007107812 */ /* 0x000fc800078ec0ff */
[CC--:B------:R-:W-:Y:S02]  /*0b00*/  VIADDMNMX R8, R5.reuse, -R16.reuse, 0xb9600000, !PT ;  /* 0xb960000005087446 */ /* 0x0c0fe40007800910 */
[----:B------:R-:W-:Y:S02]  /*0b10*/  ISETP.GE.U32.AND P0, PT, R5, R16, PT ;  /* 0x000000100500720c */ /* 0x000fe40003f06070 */
[----:B------:R-:W-:Y:S02]  /*0b20*/  VIMNMX R8, PT, PT, R8, 0x46a00000, PT ;  /* 0x46a0000008087848 */ /* 0x000fe40003fe0100 */
[----:B------:R-:W-:-:S05]  /*0b30*/  SEL R5, R13, 0x63400000, !P0 ;  /* 0x634000000d057807 */ /* 0x000fca0004000000 */
[----:B------:R-:W-:Y:S02]  /*0b40*/  IMAD.IADD R5, R8, 0x1, -R5 ;  /* 0x0000000108057824 */ /* 0x000fe400078e0a05 */
[----:B------:R-:W-:Y:S02]  /*0b50*/  IMAD.MOV.U32 R8, RZ, RZ, RZ ;  /* 0x000000ffff087224 */ /* 0x000fe400078e00ff */
[----:B------:R-:W-:-:S06]  /*0b60*/  VIADD R9, R5, 0x7fe00000 ;  /* 0x7fe0000005097836 */ /* 0x000fcc0000000000 */
[----:B------:R-:W-:-:S10]  /*0b70*/  DMUL R16, R14, R8 ;  /* 0x000000080e107228 */ /* 0x000fd40000000000 */
[----:B------:R-:W-:-:S13]  /*0b80*/  FSETP.GTU.AND P0, PT, |R17|, 1.469367938527859385e-39, PT ;  /* 0x001000001100780b */ /* 0x000fda0003f0c200 */
[----:B------:R-:W-:Y:S05]  /*0b90*/  @P0 BRA `(.L_x_10) ;  /* 0x0000000000940947 */ /* 0x000fea0003800000 */
[----:B------:R-:W-:Y:S01]  /*0ba0*/  DFMA R2, R14, -R2, R10 ;  /* 0x800000020e02722b */ /* 0x000fe2000000000a */
[----:B------:R-:W-:-:S09]  /*0bb0*/  IMAD.MOV.U32 R8, RZ, RZ, RZ ;  /* 0x000000ffff087224 */ /* 0x000fd200078e00ff */
[C---:B------:R-:W-:Y:S02]  /*0bc0*/  FSETP.NEU.AND P0, PT, R3.reuse, RZ, PT ;  /* 0x000000ff0300720b */ /* 0x040fe40003f0d000 */
[----:B------:R-:W-:-:S04]  /*0bd0*/  LOP3.LUT R7, R3, 0x80000000, R7, 0x48, !PT ;  /* 0x8000000003077812 */ /* 0x000fc800078e4807 */
[----:B------:R-:W-:-:S07]  /*0be0*/  LOP3.LUT R9, R7, R9, RZ, 0xfc, !PT ;  /* 0x0000000907097212 */ /* 0x000fce00078efcff */
[----:B------:R-:W-:Y:S05]  /*0bf0*/  @!P0 BRA `(.L_x_10) ;  /* 0x00000000007c8947 */ /* 0x000fea0003800000 */
[----:B------:R-:W-:Y:S01]  /*0c00*/  IMAD.MOV R3, RZ, RZ, -R5 ;  /* 0x000000ffff037224 */ /* 0x000fe200078e0a05 */
[----:B------:R-:W-:Y:S01]  /*0c10*/  DMUL.RP R8, R14, R8 ;  /* 0x000000080e087228 */ /* 0x000fe20000008000 */
[----:B------:R-:W-:Y:S01]  /*0c20*/  IMAD.MOV.U32 R2, RZ, RZ, RZ ;  /* 0x000000ffff027224 */ /* 0x000fe200078e00ff */
[----:B------:R-:W-:-:S05]  /*0c30*/  IADD3 R5, PT, PT, -R5, -0x43300000, RZ ;  /* 0xbcd0000005057810 */ /* 0x000fca0007ffe1ff */
[----:B------:R-:W-:-:S03]  /*0c40*/  DFMA R2, R16, -R2, R14 ;  /* 0x800000021002722b */ /* 0x000fc6000000000e */
[----:B------:R-:W-:-:S07]  /*0c50*/  LOP3.LUT R7, R9, R7, RZ, 0x3c, !PT ;  /* 0x0000000709077212 */ /* 0x000fce00078e3cff */
[----:B------:R-:W-:-:S04]  /*0c60*/  FSETP.NEU.AND P0, PT, |R3|, R5, PT ;  /* 0x000000050300720b */ /* 0x000fc80003f0d200 */
[----:B------:R-:W-:Y:S02]  /*0c70*/  FSEL R16, R8, R16, !P0 ;  /* 0x0000001008107208 */ /* 0x000fe40004000000 */
[----:B------:R-:W-:Y:S01]  /*0c80*/  FSEL R17, R7, R17, !P0 ;  /* 0x0000001107117208 */ /* 0x000fe20004000000 */
[----:B------:R-:W-:Y:S06]  /*0c90*/  BRA `(.L_x_10) ;  /* 0x0000000000547947 */ /* 0x000fec0003800000 */
.L_x_9:
[----:B------:R-:W-:-:S14]  /*0ca0*/  DSETP.NAN.AND P0, PT, R8, R8, PT ;  /* 0x000000080800722a */ /* 0x000fdc0003f08000 */
[----:B------:R-:W-:Y:S05]  /*0cb0*/  @P0 BRA `(.L_x_11) ;  /* 0x0000000000440947 */ /* 0x000fea0003800000 */
[----:B------:R-:W-:-:S14]  /*0cc0*/  DSETP.NAN.AND P0, PT, R6, R6, PT ;  /* 0x000000060600722a */ /* 0x000fdc0003f08000 */
[----:B------:R-:W-:Y:S05]  /*0cd0*/  @P0 BRA `(.L_x_12) ;  /* 0x0000000000300947 */ /* 0x000fea0003800000 */
[----:B------:R-:W-:Y:S01]  /*0ce0*/  ISETP.NE.AND P0, PT, R21, R20, PT ;  /* 0x000000141500720c */ /* 0x000fe20003f05270 */
[----:B------:R-:W-:Y:S02]  /*0cf0*/  IMAD.MOV.U32 R16, RZ, RZ, 0x0 ;  /* 0x00000000ff107424 */ /* 0x000fe400078e00ff */
[----:B------:R-:W-:-:S10]  /*0d00*/  IMAD.MOV.U32 R17, RZ, RZ, -0x80000 ;  /* 0xfff80000ff117424 */ /* 0x000fd400078e00ff */
[----:B------:R-:W-:Y:S05]  /*0d10*/  @!P0 BRA `(.L_x_10) ;  /* 0x0000000000348947 */ /* 0x000fea0003800000 */
[----:B------:R-:W-:Y:S02]  /*0d20*/  ISETP.NE.AND P0, PT, R21, 0x7ff00000, PT ;  /* 0x7ff000001500780c */ /* 0x000fe40003f05270 */
[----:B------:R-:W-:Y:S02]  /*0d30*/  LOP3.LUT R17, R9, 0x80000000, R7, 0x48, !PT ;  /* 0x8000000009117812 */ /* 0x000fe400078e4807 */
[----:B------:R-:W-:-:S13]  /*0d40*/  ISETP.EQ.OR P0, PT, R20, RZ, !P0 ;  /* 0x000000ff1400720c */ /* 0x000fda0004702670 */
[----:B------:R-:W-:Y:S01]  /*0d50*/  @P0 LOP3.LUT R2, R17, 0x7ff00000, RZ, 0xfc, !PT ;  /* 0x7ff0000011020812 */ /* 0x000fe200078efcff */
[----:B------:R-:W-:Y:S02]  /*0d60*/  @!P0 IMAD.MOV.U32 R16, RZ, RZ, RZ ;  /* 0x000000ffff108224 */ /* 0x000fe400078e00ff */
[----:B------:R-:W-:Y:S02]  /*0d70*/  @P0 IMAD.MOV.U32 R16, RZ, RZ, RZ ;  /* 0x000000ffff100224 */ /* 0x000fe400078e00ff */
[----:B------:R-:W-:Y:S01]  /*0d80*/  @P0 IMAD.MOV.U32 R17, RZ, RZ, R2 ;  /* 0x000000ffff110224 */ /* 0x000fe200078e0002 */
[----:B------:R-:W-:Y:S06]  /*0d90*/  BRA `(.L_x_10) ;  /* 0x0000000000147947 */ /* 0x000fec0003800000 */
.L_x_12:
[----:B------:R-:W-:Y:S01]  /*0da0*/  LOP3.LUT R17, R7, 0x80000, RZ, 0xfc, !PT ;  /* 0x0008000007117812 */ /* 0x000fe200078efcff */
[----:B------:R-:W-:Y:S01]  /*0db0*/  IMAD.MOV.U32 R16, RZ, RZ, R6 ;  /* 0x000000ffff107224 */ /* 0x000fe200078e0006 */
[----:B------:R-:W-:Y:S06]  /*0dc0*/  BRA `(.L_x_10) ;  /* 0x0000000000087947 */ /* 0x000fec0003800000 */
.L_x_11:
[----:B------:R-:W-:Y:S01]  /*0dd0*/  LOP3.LUT R17, R9, 0x80000, RZ, 0xfc, !PT ;  /* 0x0008000009117812 */ /* 0x000fe200078efcff */
[----:B------:R-:W-:-:S07]  /*0de0*/  IMAD.MOV.U32 R16, RZ, RZ, R8 ;  /* 0x000000ffff107224 */ /* 0x000fce00078e0008 */
.L_x_10:
[----:B------:R-:W-:Y:S05]  /*0df0*/  BSYNC.RECONVERGENT B1 ;  /* 0x0000000000017941 */ /* 0x000fea0003800200 */
.L_x_8:
[----:B------:R-:W-:Y:S02]  /*0e00*/  IMAD.MOV.U32 R13, RZ, RZ, 0x0 ;  /* 0x00000000ff0d7424 */ /* 0x000fe400078e00ff */
[----:B------:R-:W-:Y:S02]  /*0e10*/  IMAD.MOV.U32 R2, RZ, RZ, R16 ;  /* 0x000000ffff027224 */ /* 0x000fe400078e0010 */
[----:B------:R-:W-:Y:S01]  /*0e20*/  IMAD.MOV.U32 R3, RZ, RZ, R17 ;  /* 0x000000ffff037224 */ /* 0x000fe200078e0011 */
[----:B------:R-:W-:Y:S06]  /*0e30*/  RET.REL.NODEC R12 `(_Z7gravityPdS_S_S_) ;  /* 0xfffffff00c707950 */ /* 0x000fec0003c3ffff */
.L_x_13:
[----:B------:R-:W-:-:S00]  /*0e40*/  BRA `(.L_x_13) ;  /* 0xfffffffc00fc7947 */ /* 0x000fc0000383ffff */
[----:B------:R-:W-:-:S00]  /*0e50*/  NOP ;  /* 0x0000000000007918 */ /* 0x000fc00000000000 */
        /* <DEDUP_REMOVED lines=10> */
.L_x_17:


//--------------------- .text._Z3dotPiS_S_        --------------------------
	.section	.text._Z3dotPiS_S_,"ax",@progbits
	.align	128
        .global         _Z3dotPiS_S_
        .type           _Z3dotPiS_S_,@function
        .size           _Z3dotPiS_S_,(.L_x_19 - _Z3dotPiS_S_)
        .other          _Z3dotPiS_S_,@"STO_CUDA_ENTRY STV_DEFAULT"
_Z3dotPiS_S_:
.text._Z3dotPiS_S_:
[----:B------:R-:W-:Y:S01]  /*0000*/  LDC R1, c[0x0][0x37c] ;  /* 0x0000df00ff017b82 */ /* 0x000fe20000000800 */
[----:B------:R-:W0:Y:S07]  /*0010*/  S2R R6, SR_TID.X ;  /* 0x0000000000067919 */ /* 0x000e2e0000002100 */
[----:B------:R-:W0:Y:S01]  /*0020*/  S2UR UR4, SR_CTAID.X ;  /* 0x00000000000479c3 */ /* 0x000e220000002500 */
[----:B------:R-:W1:Y:S07]  /*0030*/  LDCU.64 UR6, c[0x0][0x358] ;  /* 0x00006b00ff0677ac */ /* 0x000e6e0008000a00 */
[----:B------:R-:W0:Y:S08]  /*0040*/  LDC R7, c[0x0][0x360] ;  /* 0x0000d800ff077b82 */ /* 0x000e300000000800 */
[----:B------:R-:W2:Y:S08]  /*0050*/  LDC.64 R2, c[0x0][0x380] ;  /* 0x0000e000ff027b82 */ /* 0x000eb00000000a00 */
[----:B------:R-:W3:Y:S01]  /*0060*/  LDC.64 R4, c[0x0][0x388] ;  /* 0x0000e200ff047b82 */ /* 0x000ee20000000a00 */
[----:B0-----:R-:W-:-:S04]  /*0070*/  IMAD R7, R7, UR4, R6 ;  /* 0x0000000407077c24 */ /* 0x001fc8000f8e0206 */
[----:B--2---:R-:W-:-:S06]  /*0080*/  IMAD.WIDE R2, R7, 0x4, R2 ;  /* 0x0000000407027825 */ /* 0x004fcc00078e0202 */
[----:B-1----:R-:W2:Y:S01]  /*0090*/  LDG.E R2, desc[UR6][R2.64] ;  /* 0x0000000602027981 */ /* 0x002ea2000c1e1900 */
[----:B---3--:R-:W-:-:S06]  /*00a0*/  IMAD.WIDE R4, R7, 0x4, R4 ;  /* 0x0000000407047825 */ /* 0x008fcc00078e0204 */
[----:B------:R-:W2:Y:S01]  /*00b0*/  LDG.E R5, desc[UR6][R4.64] ;  /* 0x0000000604057981 */ /* 0x000ea2000c1e1900 */
[----:B------:R-:W0:Y:S01]  /*00c0*/  S2UR UR5, SR_CgaCtaId ;  /* 0x00000000000579c3 */ /* 0x000e220000008800 */
[----:B------:R-:W-:Y:S02]  /*00d0*/  UMOV UR4, 0x400 ;  /* 0x0000040000047882 */ /* 0x000fe40000000000 */
[----:B0-----:R-:W-:-:S06]  /*00e0*/  ULEA UR4, UR5, UR4, 0x18 ;  /* 0x0000000405047291 */ /* 0x001fcc000f8ec0ff */
[C---:B------:R-:W-:Y:S02]  /*00f0*/  LEA R7, R6.reuse, UR4, 0x2 ;  /* 0x0000000406077c11 */ /* 0x040fe4000f8e10ff */
[----:B------:R-:W-:Y:S01]  /*0100*/  ISETP.NE.AND P0, PT, R6, RZ, PT ;  /* 0x000000ff0600720c */ /* 0x000fe20003f05270 */
[----:B--2---:R-:W-:-:S05]  /*0110*/  IMAD R0, R2, R5, RZ ;  /* 0x0000000502007224 */ /* 0x004fca00078e02ff */
[----:B------:R0:W-:Y:S01]  /*0120*/  STS [R7], R0 ;  /* 0x0000000007007388 */ /* 0x0001e20000000800 */
[----:B------:R-:W-:Y:S06]  /*0130*/  BAR.SYNC.DEFER_BLOCKING 0x0 ;  /* 0x0000000000007b1d */ /* 0x000fec0000010000 */
[----:B------:R-:W-:Y:S05]  /*0140*/  @P0 EXIT ;  /* 0x000000000000094d */ /* 0x000fea0003800000 */
[----:B------:R-:W-:Y:S02]  /*0150*/  IMAD.MOV.U32 R17, RZ, RZ, RZ ;  /* 0x000000ffff117224 */ /* 0x000fe400078e00ff */
[----:B0-----:R-:W-:-:S07]  /*0160*/  IMAD.MOV.U32 R0, RZ, RZ, 0x40 ;  /* 0x00000040ff007424 */ /* 0x001fce00078e00ff */
.L_x_14:
[----:B------:R-:W0:Y:S04]  /*0170*/  LDS.128 R4, [R0+UR4+-0x40] ;  /* 0xffffc00400047984 */ /* 0x000e280008000c00 */
[----:B------:R-:W1:Y:S04]  /*0180*/  LDS.128 R8, [R0+UR4+-0x30] ;  /* 0xffffd00400087984 */ /* 0x000e680008000c00 */
[----:B------:R-:W2:Y:S04]  /*0190*/  LDS.128 R24, [R0+UR4+-0x20] ;  /* 0xffffe00400187984 */ /* 0x000ea80008000c00 */
[----:B------:R-:W3:Y:S04]  /*01a0*/  LDS.128 R12, [R0+UR4+-0x10] ;  /* 0xfffff004000c7984 */ /* 0x000ee80008000c00 */
[----:B------:R-:W4:Y:S01]  /*01b0*/  LDS.128 R20, [R0+UR4] ;  /* 0x0000000400147984 */ /* 0x000f220008000c00 */
[----:B0-----:R-:W-:-:S03]  /*01c0*/  IADD3 R4, PT, PT, R5, R4, R17 ;  /* 0x0000000405047210 */ /* 0x001fc60007ffe011 */
[----:B------:R-:W0:Y:S01]  /*01d0*/  LDS.128 R16, [R0+UR4+0x10] ;  /* 0x0000100400107984 */ /* 0x000e220008000c00 */
[----:B------:R-:W-:-:S04]  /*01e0*/  IADD3 R4, PT, PT, R7, R6, R4 ;  /* 0x0000000607047210 */ /* 0x000fc80007ffe004 */
[----:B-1----:R-:W-:Y:S02]  /*01f0*/  IADD3 R8, PT, PT, R9, R8, R4 ;  /* 0x0000000809087210 */ /* 0x002fe40007ffe004 */
[----:B------:R-:W1:Y:S02]  /*0200*/  LDS.128 R4, [R0+UR4+0x20] ;  /* 0x0000200400047984 */ /* 0x000e640008000c00 */
[----:B------:R-:W-:-:S04]  /*0210*/  IADD3 R8, PT, PT, R11, R10, R8 ;  /* 0x0000000a0b087210 */ /* 0x000fc80007ffe008 */
[----:B--2---:R-:W-:Y:S02]  /*0220*/  IADD3 R24, PT, PT, R25, R24, R8 ;  /* 0x0000001819187210 */ /* 0x004fe40007ffe008 */
[----:B------:R2:W5:Y:S02]  /*0230*/  LDS.128 R8, [R0+UR4+0x30] ;  /* 0x0000300400087984 */ /* 0x0005640008000c00 */
[----:B------:R-:W-:-:S04]  /*0240*/  IADD3 R24, PT, PT, R27, R26, R24 ;  /* 0x0000001a1b187210 */ /* 0x000fc80007ffe018 */
[----:B---3--:R-:W-:Y:S01]  /*0250*/  IADD3 R12, PT, PT, R13, R12, R24 ;  /* 0x0000000c0d0c7210 */ /* 0x008fe20007ffe018 */
[----:B--2---:R-:W-:-:S03]  /*0260*/  VIADD R0, R0, 0x80 ;  /* 0x0000008000007836 */ /* 0x004fc60000000000 */
[----:B------:R-:W-:Y:S02]  /*0270*/  IADD3 R12, PT, PT, R15, R14, R12 ;  /* 0x0000000e0f0c7210 */ /* 0x000fe40007ffe00c */
[----:B------:R-:W-:Y:S02]  /*0280*/  ISETP.NE.AND P0, PT, R0, 0x2040, PT ;  /* 0x000020400000780c */ /* 0x000fe40003f05270 */
[----:B----4-:R-:W-:-:S04]  /*0290*/  IADD3 R12, PT, PT, R21, R20, R12 ;  /* 0x00000014150c7210 */ /* 0x010fc80007ffe00c */
[----:B------:R-:W-:-:S04]  /*02a0*/  IADD3 R12, PT, PT, R23, R22, R12 ;  /* 0x00000016170c7210 */ /* 0x000fc80007ffe00c */
[----:B0-----:R-:W-:-:S04]  /*02b0*/  IADD3 R12, PT, PT, R17, R16, R12 ;  /* 0x00000010110c7210 */ /* 0x001fc80007ffe00c */
[----:B------:R-:W-:-:S04]  /*02c0*/  IADD3 R12, PT, PT, R19, R18, R12 ;  /* 0x00000012130c7210 */ /* 0x000fc80007ffe00c */
[----:B-1----:R-:W-:-:S04]  /*02d0*/  IADD3 R4, PT, PT, R5, R4, R12 ;  /* 0x0000000405047210 */ /* 0x002fc80007ffe00c */
[----:B------:R-:W-:-:S04]  /*02e0*/  IADD3 R4, PT, PT, R7, R6, R4 ;  /* 0x0000000607047210 */ /* 0x000fc80007ffe004 */
[----:B-----5:R-:W-:-:S04]  /*02f0*/  IADD3 R4, PT, PT, R9, R8, R4 ;  /* 0x0000000809047210 */ /* 0x020fc80007ffe004 */
[----:B------:R-:W-:Y:S01]  /*0300*/  IADD3 R17, PT, PT, R11, R10, R4 ;  /* 0x0000000a0b117210 */ /* 0x000fe20007ffe004 */
[----:B------:R-:W-:Y:S06]  /*0310*/  @P0 BRA `(.L_x_14) ;  /* 0xfffffffc00940947 */ /* 0x000fec000383ffff */
[----:B------:R-:W0:Y:S02]  /*0320*/  LDC.64 R2, c[0x0][0x390] ;  /* 0x0000e400ff027b82 */ /* 0x000e240000000a00 */
[----:B0-----:R-:W-:Y:S01]  /*0330*/  REDG.E.ADD.STRONG.GPU desc[UR6][R2.64], R17 ;  /* 0x000000110200798e */ /* 0x001fe2000c12e106 */
[----:B------:R-:W-:Y:S05]  /*0340*/  EXIT ;  /* 0x000000000000794d */ /* 0x000fea0003800000 */
.L_x_15:
        /* <DEDUP_REMOVED lines=11> */
.L_x_19:


//--------------------- .text._Z3addPiS_S_        --------------------------
	.section	.text._Z3addPiS_S_,"ax",@progbits
	.align	128
        .global         _Z3addPiS_S_
        .type           _Z3addPiS_S_,@function
        .size           _Z3addPiS_S_,(.L_x_20 - _Z3addPiS_S_)
        .other          _Z3addPiS_S_,@"STO_CUDA_ENTRY STV_DEFAULT"
_Z3addPiS_S_:
.text._Z3addPiS_S_:
[----:B------:R-:W-:Y:S01]  /*0000*/  LDC R1, c[0x0][0x37c] ;  /* 0x0000df00ff017b82 */ /* 0x000fe20000000800 */
[----:B------:R-:W0:Y:S07]  /*0010*/  S2R R9, SR_TID.X ;  /* 0x0000000000097919 */ /* 0x000e2e0000002100 */
[----:B------:R-:W0:Y:S01]  /*0020*/  S2UR UR6, SR_CTAID.X ;  /* 0x00000000000679c3 */ /* 0x000e220000002500 */
[----:B------:R-:W1:Y:S07]  /*0030*/  LDCU.64 UR4, c[0x0][0x358] ;  /* 0x00006b00ff0477ac */ /* 0x000e6e0008000a00 */
[----:B------:R-:W0:Y:S08]  /*0040*/  LDC R0, c[0x0][0x360] ;  /* 0x0000d800ff007b82 */ /* 0x000e300000000800 */
[----:B------:R-:W2:Y:S08]  /*0050*/  LDC.64 R2, c[0x0][0x380] ;  /* 0x0000e000ff027b82 */ /* 0x000eb00000000a00 */
[----:B------:R-:W3:Y:S01]  /*0060*/  LDC.64 R4, c[0x0][0x388] ;  /* 0x0000e200ff047b82 */ /* 0x000ee20000000a00 */
[----:B0-----:R-:W-:-:S07]  /*0070*/  IMAD R9, R0, UR6, R9 ;  /* 0x0000000600097c24 */ /* 0x001fce000f8e0209 */
[----:B------:R-:W0:Y:S01]  /*0080*/  LDC.64 R6, c[0x0][0x390] ;  /* 0x0000e400ff067b82 */ /* 0x000e220000000a00 */
[----:B--2---:R-:W-:-:S06]  /*0090*/  IMAD.WIDE R2, R9, 0x4, R2 ;  /* 0x0000000409027825 */ /* 0x004fcc00078e0202 */
[----:B-1----:R-:W2:Y:S01]  /*00a0*/  LDG.E R2, desc[UR4][R2.64] ;  /* 0x0000000402027981 */ /* 0x002ea2000c1e1900 */
[----:B---3--:R-:W-:-:S06]  /*00b0*/  IMAD.WIDE R4, R9, 0x4, R4 ;  /* 0x0000000409047825 */ /* 0x008fcc00078e0204 */
[----:B------:R-:W2:Y:S01]  /*00c0*/  LDG.E R5, desc[UR4][R4.64] ;  /* 0x0000000404057981 */ /* 0x000ea2000c1e1900 */
[----:B0-----:R-:W-:Y:S01]  /*00d0*/  IMAD.WIDE R6, R9, 0x4, R6 ;  /* 0x0000000409067825 */ /* 0x001fe200078e0206 */
[----:B--2---:R-:W-:-:S05]  /*00e0*/  IADD3 R9, PT, PT, R2, R5, RZ ;  /* 0x0000000502097210 */ /* 0x004fca0007ffe0ff */
[----:B------:R-:W-:Y:S01]  /*00f0*/  STG.E desc[UR4][R6.64], R9 ;  /* 0x0000000906007986 */ /* 0x000fe2000c101904 */
[----:B------:R-:W-:Y:S05]  /*0100*/  EXIT ;  /* 0x000000000000794d */ /* 0x000fea0003800000 */
.L_x_16:
        /* <DEDUP_REMOVED lines=15> */
.L_x_20:


//--------------------- .nv.shared._Z7gravityPdS_S_S_ --------------------------
	.section	.nv.shared._Z7gravityPdS_S_S_,"aw",@nobits
	.sectionflags	@""
	.align	8
.nv.shared._Z7gravityPdS_S_S_:
	.zero		17408


//--------------------- .nv.shared.reserved.0     --------------------------
	.section	.nv.shared.reserved.0,"aw",@nobits
	.weak		__nv_reservedSMEM_offset_0_alias
	.size		__nv_reservedSMEM_offset_0_alias, 0, 64
	.other		__nv_reservedSMEM_offset_0_alias,@"STO_CUDA_RESERVED_SHARED STV_DEFAULT"
__nv_reservedSMEM_offset_0_alias:
	.zero		0
	.zero		64


//--------------------- .nv.shared._Z3dotPiS_S_   --------------------------
	.section	.nv.shared._Z3dotPiS_S_,"aw",@nobits
	.sectionflags	@""
	.align	4
.nv.shared._Z3dotPiS_S_:
	.zero		9216


//--------------------- .nv.constant0._Z7gravityPdS_S_S_ --------------------------
	.section	.nv.constant0._Z7gravityPdS_S_S_,"a",@progbits
	.sectionflags	@""
	.align	4
.nv.constant0._Z7gravityPdS_S_S_:
	.zero		928


//--------------------- .nv.constant0._Z3dotPiS_S_ --------------------------
	.section	.nv.constant0._Z3dotPiS_S_,"a",@progbits
	.sectionflags	@""
	.align	4
.nv.constant0._Z3dotPiS_S_:
	.zero		920


//--------------------- .nv.constant0._Z3addPiS_S_ --------------------------
	.section	.nv.constant0._Z3addPiS_S_,"a",@progbits
	.sectionflags	@""
	.align	4
.nv.constant0._Z3addPiS_S_:
	.zero		920


//--------------------- SYMBOLS --------------------------

	.type		.nv.reservedSmem.offset0,@object
	.size		.nv.reservedSmem.offset0,0x4
	.type		.nv.reservedSmem.cap,@object
	.size		.nv.reservedSmem.cap,0x4
